	.headerflags	@"EF_CUDA_TEXMODE_UNIFIED EF_CUDA_64BIT_ADDRESS EF_CUDA_ACCELERATORS EF_CUDA_SM90 EF_CUDA_VIRTUAL_SM(EF_CUDA_SM90)"
	.elftype	@"ET_EXEC"


//--------------------- .nv.info                  --------------------------
	.section	.nv.info,"",@"SHT_CUDA_INFO"
	.align	4


	//----- nvinfo : EIATTR_REGCOUNT
	.align		4
        /*0000*/ 	.byte	0x04, 0x2f
        /*0002*/ 	.short	(.L_3 - .L_2)
	.align		4
.L_2:
        /*0004*/ 	.word	index@(triton_poi_fused__native_batch_norm_legit_no_training_hardtanh_11)
        /*0008*/ 	.word	0x00000017


	//----- nvinfo : EIATTR_MIN_STACK_SIZE
	.align		4
.L_3:
        /*000c*/ 	.byte	0x04, 0x12
        /*000e*/ 	.short	(.L_5 - .L_4)
	.align		4
.L_4:
        /*0010*/ 	.word	index@(triton_poi_fused__native_batch_norm_legit_no_training_hardtanh_11)
        /*0014*/ 	.word	0x00000000


	//----- nvinfo : EIATTR_FRAME_SIZE
	.align		4
.L_5:
        /*0018*/ 	.byte	0x04, 0x11
        /*001a*/ 	.short	(.L_7 - .L_6)
	.align		4
.L_6:
        /*001c*/ 	.word	index@(triton_poi_fused__native_batch_norm_legit_no_training_hardtanh_11)
        /*0020*/ 	.word	0x00000000


	//----- nvinfo : EIATTR_MIN_STACK_SIZE
	.align		4
.L_7:
        /*0024*/ 	.byte	0x04, 0x12
        /*0026*/ 	.short	(.L_9 - .L_8)
	.align		4
.L_8:
        /*0028*/ 	.word	index@(triton_poi_fused__native_batch_norm_legit_no_training_hardtanh_11)
        /*002c*/ 	.word	0x00000000
.L_9:


//--------------------- .nv.info.triton_poi_fused__native_batch_norm_legit_no_training_hardtanh_11 --------------------------
	.section	.nv.info.triton_poi_fused__native_batch_norm_legit_no_training_hardtanh_11,"",@"SHT_CUDA_INFO"
	.sectionflags	@""
	.align	4


	//----- nvinfo : EIATTR_CUDA_API_VERSION
	.align		4
        /*0000*/ 	.byte	0x04, 0x37
        /*0002*/ 	.short	(.L_11 - .L_10)
.L_10:
        /*0004*/ 	.word	0x0000007c


	//----- nvinfo : EIATTR_KPARAM_INFO
	.align		4
.L_11:
        /*0008*/ 	.byte	0x04, 0x17
        /*000a*/ 	.short	(.L_13 - .L_12)
.L_12:
        /*000c*/ 	.word	0x00000000
        /*0010*/ 	.short	0x0006
        /*0012*/ 	.short	0x0030
        /*0014*/ 	.byte	0x00, 0xf0, 0x11, 0x00


	//----- nvinfo : EIATTR_KPARAM_INFO
	.align		4
.L_13:
        /*0018*/ 	.byte	0x04, 0x17
        /*001a*/ 	.short	(.L_15 - .L_14)
.L_14:
        /*001c*/ 	.word	0x00000000
        /*0020*/ 	.short	0x0005
        /*0022*/ 	.short	0x0028
        /*0024*/ 	.byte	0x00, 0xf4, 0x21, 0x00


	//----- nvinfo : EIATTR_KPARAM_INFO
	.align		4
.L_15:
        /*0028*/ 	.byte	0x04, 0x17
        /*002a*/ 	.short	(.L_17 - .L_16)
.L_16:
        /*002c*/ 	.word	0x00000000
        /*0030*/ 	.short	0x0004
        /*0032*/ 	.short	0x0020
        /*0034*/ 	.byte	0x00, 0xf4, 0x21, 0x00


	//----- nvinfo : EIATTR_KPARAM_INFO
	.align		4
.L_17:
        /*0038*/ 	.byte	0x04, 0x17
        /*003a*/ 	.short	(.L_19 - .L_18)
.L_18:
        /*003c*/ 	.word	0x00000000
        /*0040*/ 	.short	0x0003
        /*0042*/ 	.short	0x0018
        /*0044*/ 	.byte	0x00, 0xf4, 0x21, 0x00


	//----- nvinfo : EIATTR_KPARAM_INFO
	.align		4
.L_19:
        /*0048*/ 	.byte	0x04, 0x17
        /*004a*/ 	.short	(.L_21 - .L_20)
.L_20:
        /*004c*/ 	.word	0x00000000
        /*0050*/ 	.short	0x0002
        /*0052*/ 	.short	0x0010
        /*0054*/ 	.byte	0x00, 0xf4, 0x21, 0x00


	//----- nvinfo : EIATTR_KPARAM_INFO
	.align		4
.L_21:
        /*0058*/ 	.byte	0x04, 0x17
        /*005a*/ 	.short	(.L_23 - .L_22)
.L_22:
        /*005c*/ 	.word	0x00000000
        /*0060*/ 	.short	0x0001
        /*0062*/ 	.short	0x0008
        /*0064*/ 	.byte	0x00, 0xf4, 0x21, 0x00


	//----- nvinfo : EIATTR_KPARAM_INFO
	.align		4
.L_23:
        /*0068*/ 	.byte	0x04, 0x17
        /*006a*/ 	.short	(.L_25 - .L_24)
.L_24:
        /*006c*/ 	.word	0x00000000
        /*0070*/ 	.short	0x0000
        /*0072*/ 	.short	0x0000
        /*0074*/ 	.byte	0x00, 0xf4, 0x21, 0x00


	//----- nvinfo : EIATTR_SPARSE_MMA_MASK
	.align		4
.L_25:
        /*0078*/ 	.byte	0x03, 0x50
        /*007a*/ 	.short	0x0000


	//----- nvinfo : EIATTR_MAXREG_COUNT
	.align		4
        /*007c*/ 	.byte	0x03, 0x1b
        /*007e*/ 	.short	0x00ff


	//----- nvinfo : EIATTR_EXIT_INSTR_OFFSETS
	.align		4
        /*0080*/ 	.byte	0x04, 0x1c
        /*0082*/ 	.short	(.L_27 - .L_26)


	//   ....[0]....
.L_26:
        /*0084*/ 	.word	0x00000470


	//   ....[1]....
        /*0088*/ 	.word	0x00000490


	//----- nvinfo : EIATTR_REQNTID
	.align		4
.L_27:
        /*008c*/ 	.byte	0x04, 0x10
        /*008e*/ 	.short	(.L_29 - .L_28)
.L_28:
        /*0090*/ 	.word	0x00000080
        /*0094*/ 	.word	0x00000001
        /*0098*/ 	.word	0x00000001


	//----- nvinfo : EIATTR_CBANK_PARAM_SIZE
	.align		4
.L_29:
        /*009c*/ 	.byte	0x03, 0x19
        /*009e*/ 	.short	0x0034


	//----- nvinfo : EIATTR_PARAM_CBANK
	.align		4
        /*00a0*/ 	.byte	0x04, 0x0a
        /*00a2*/ 	.short	(.L_31 - .L_30)
	.align		4
.L_30:
        /*00a4*/ 	.word	index@(.nv.constant0.triton_poi_fused__native_batch_norm_legit_no_training_hardtanh_11)
        /*00a8*/ 	.short	0x0210
        /*00aa*/ 	.short	0x0034


	//----- nvinfo : EIATTR_SW_WAR
	.align		4
.L_31:
        /*00ac*/ 	.byte	0x04, 0x36
        /*00ae*/ 	.short	(.L_33 - .L_32)
.L_32:
        /*00b0*/ 	.word	0x00000008
.L_33:


//--------------------- .nv.callgraph             --------------------------
	.section	.nv.callgraph,"",@"SHT_CUDA_CALLGRAPH"
	.align	4
	.sectionentsize	8
	.align		4
        /*0000*/ 	.word	0x00000000
	.align		4
        /*0004*/ 	.word	0xffffffff
	.align		4
        /*0008*/ 	.word	0x00000000
	.align		4
        /*000c*/ 	.word	0xfffffffe
	.align		4
        /*0010*/ 	.word	0x00000000
	.align		4
        /*0014*/ 	.word	0xfffffffd
	.align		4
        /*0018*/ 	.word	0x00000000
	.align		4
        /*001c*/ 	.word	0xfffffffc


//--------------------- .nv.constant4             --------------------------
	.section	.nv.constant4,"a",@progbits
	.align	8
	.align		8
.nv.constant4:
        /*0000*/ 	.dword	_$_str
	.align		8
        /*0008*/ 	.dword	_$_str_$_2


//--------------------- .text.triton_poi_fused__native_batch_norm_legit_no_training_hardtanh_11 --------------------------
	.section	.text.triton_poi_fused__native_batch_norm_legit_no_training_hardtanh_11,"ax",@progbits
	.align	128
        .global         triton_poi_fused__native_batch_norm_legit_no_training_hardtanh_11
        .type           triton_poi_fused__native_batch_norm_legit_no_training_hardtanh_11,@function
        .size           triton_poi_fused__native_batch_norm_legit_no_training_hardtanh_11,(.L_x_1 - triton_poi_fused__native_batch_norm_legit_no_training_hardtanh_11)
        .other          triton_poi_fused__native_batch_norm_legit_no_training_hardtanh_11,@"STO_CUDA_ENTRY STV_DEFAULT"
triton_poi_fused__native_batch_norm_legit_no_training_hardtanh_11:
.text.triton_poi_fused__native_batch_norm_legit_no_training_hardtanh_11:
[----:B------:R-:W0:Y:S01]  /*0000*/  LDC R1, c[0x0][0x28] ;  /* 0x00000a00ff017b82 */ /* 0x000e220000000800 */
[----:B------:R-:W1:Y:S07]  /*0010*/  S2R R0, SR_TID.X ;  /* 0x0000000000007919 */ /* 0x000e6e0000002100 */
[----:B------:R-:W2:Y:S01]  /*0020*/  LDC.64 R8, c[0x0][0x220] ;  /* 0x00008800ff087b82 */ /* 0x000ea20000000a00 */
[----:B------:R-:W-:Y:S01]  /*0030*/  ULDC.64 UR4, c[0x0][0x208] ;  /* 0x0000820000047ab9 */ /* 0x000fe20000000a00 */
[----:B------:R-:W3:Y:S06]  /*0040*/  S2R R3, SR_CTAID.X ;  /* 0x0000000000037919 */ /* 0x000eec0000002500 */
[----:B------:R-:W4:Y:S08]  /*0050*/  LDC.64 R14, c[0x0][0x218] ;  /* 0x00008600ff0e7b82 */ /* 0x000f300000000a00 */
[----:B------:R-:W5:Y:S08]  /*0060*/  LDC.64 R12, c[0x0][0x210] ;  /* 0x00008400ff0c7b82 */ /* 0x000f700000000a00 */
[----:B------:R-:W5:Y:S01]  /*0070*/  LDC.64 R16, c[0x0][0x228] ;  /* 0x00008a00ff107b82 */ /* 0x000f620000000a00 */
[----:B-1----:R-:W-:-:S07]  /*0080*/  IMAD.SHL.U32 R0, R0, 0x2, RZ ;  /* 0x0000000200007824 */ /* 0x002fce00078e00ff */
[----:B------:R-:W1:Y:S01]  /*0090*/  LDC.64 R18, c[0x0][0x230] ;  /* 0x00008c00ff127b82 */ /* 0x000e620000000a00 */
[----:B------:R-:W-:-:S04]  /*00a0*/  LOP3.LUT R0, R0, 0xfe, RZ, 0xc0, !PT ;  /* 0x000000fe00007812 */ /* 0x000fc800078ec0ff */
[----:B---3--:R-:W-:-:S04]  /*00b0*/  LEA R0, R3, R0, 0x8 ;  /* 0x0000000003007211 */ /* 0x008fc800078e40ff */
[C---:B------:R-:W-:Y:S01]  /*00c0*/  ISETP.GE.AND P0, PT, R0.reuse, 0x300, PT ;  /* 0x000003000000780c */ /* 0x040fe20003f06270 */
[----:B------:R-:W-:-:S05]  /*00d0*/  IMAD.HI R2, R0, 0x2aaaaaab, RZ ;  /* 0x2aaaaaab00027827 */ /* 0x000fca00078e02ff */
[----:B------:R-:W-:-:S04]  /*00e0*/  SHF.R.U32.HI R3, RZ, 0x1f, R2 ;  /* 0x0000001fff037819 */ /* 0x000fc80000011602 */
[----:B------:R-:W-:-:S05]  /*00f0*/  LEA.HI R3, R2, R3, RZ, 0x1b ;  /* 0x0000000302037211 */ /* 0x000fca00078fd8ff */
[----:B------:R-:W-:Y:S01]  /*0100*/  IMAD R11, R3, -0xc0, R0 ;  /* 0xffffff40030b7824 */ /* 0x000fe200078e0200 */
[----:B------:R-:W-:-:S03]  /*0110*/  CS2R R2, SRZ ;  /* 0x0000000000027805 */ /* 0x000fc6000001ff00 */
[----:B--2---:R-:W-:-:S05]  /*0120*/  IMAD.WIDE R8, R11, 0x4, R8 ;  /* 0x000000040b087825 */ /* 0x004fca00078e0208 */
[----:B------:R2:W3:Y:S01]  /*0130*/  @!P0 LDG.E.EL.64 R2, desc[UR4][R8.64] ;  /* 0x0000000408028981 */ /* 0x0004e2000c2e1b00 */
[----:B------:R-:W-:Y:S02]  /*0140*/  CS2R R4, SRZ ;  /* 0x0000000000047805 */ /* 0x000fe4000001ff00 */
[----:B------:R-:W-:Y:S01]  /*0150*/  CS2R R6, SRZ ;  /* 0x0000000000067805 */ /* 0x000fe2000001ff00 */
[----:B----4-:R-:W-:-:S04]  /*0160*/  IMAD.WIDE R14, R11, 0x4, R14 ;  /* 0x000000040b0e7825 */ /* 0x010fc800078e020e */
[----:B-----5:R-:W-:Y:S01]  /*0170*/  IMAD.WIDE R12, R0, 0x4, R12 ;  /* 0x00000004000c7825 */ /* 0x020fe200078e020c */
[----:B------:R-:W4:Y:S01]  /*0180*/  @!P0 LDG.E.EL.64 R4, desc[UR4][R14.64] ;  /* 0x000000040e048981 */ /* 0x000f22000c2e1b00 */
[----:B--2---:R-:W-:Y:S02]  /*0190*/  CS2R R8, SRZ ;  /* 0x0000000000087805 */ /* 0x004fe4000001ff00 */
[C---:B0-----:R-:W-:Y:S01]  /*01a0*/  IMAD.WIDE R16, R11.reuse, 0x4, R16 ;  /* 0x000000040b107825 */ /* 0x041fe200078e0210 */
[----:B------:R0:W4:Y:S03]  /*01b0*/  @!P0 LDG.E.64 R6, desc[UR4][R12.64] ;  /* 0x000000040c068981 */ /* 0x000126000c1e1b00 */
[----:B-1----:R-:W-:Y:S01]  /*01c0*/  IMAD.WIDE R18, R11, 0x4, R18 ;  /* 0x000000040b127825 */ /* 0x002fe200078e0212 */
[----:B------:R-:W-:-:S04]  /*01d0*/  CS2R R10, SRZ ;  /* 0x00000000000a7805 */ /* 0x000fc8000001ff00 */
[----:B------:R-:W2:Y:S04]  /*01e0*/  @!P0 LDG.E.EL.64 R8, desc[UR4][R18.64] ;  /* 0x0000000412088981 */ /* 0x000ea8000c2e1b00 */
[----:B------:R-:W2:Y:S01]  /*01f0*/  @!P0 LDG.E.EL.64 R10, desc[UR4][R16.64] ;  /* 0x00000004100a8981 */ /* 0x000ea2000c2e1b00 */
[----:B0-----:R-:W-:Y:S02]  /*0200*/  IMAD.MOV.U32 R13, RZ, RZ, 0x3e800000 ;  /* 0x3e800000ff0d7424 */ /* 0x001fe400078e00ff */
[----:B---3--:R-:W-:Y:S01]  /*0210*/  FADD R2, R2, 9.9999997473787516356e-06 ;  /* 0x3727c5ac02027421 */ /* 0x008fe20000000000 */
[----:B------:R-:W-:-:S03]  /*0220*/  FADD R3, R3, 9.9999997473787516356e-06 ;  /* 0x3727c5ac03037421 */ /* 0x000fc60000000000 */
[----:B------:R-:W0:Y:S08]  /*0230*/  MUFU.SQRT R20, R2 ;  /* 0x0000000200147308 */ /* 0x000e300000002000 */
[----:B------:R-:W1:Y:S01]  /*0240*/  MUFU.SQRT R14, R3 ;  /* 0x00000003000e7308 */ /* 0x000e620000002000 */
[C---:B0-----:R-:W-:Y:S02]  /*0250*/  FSETP.GT.AND P1, PT, R20.reuse, 8.50705917302346158658e+37, PT ;  /* 0x7e8000001400780b */ /* 0x041fe40003f24000 */
[----:B------:R-:W-:-:S02]  /*0260*/  FSETP.GEU.AND P3, PT, R20, 1.175494350822287508e-38, PT ;  /* 0x008000001400780b */ /* 0x000fc40003f6e000 */
[C---:B-1----:R-:W-:Y:S02]  /*0270*/  FSETP.GT.AND P2, PT, R14.reuse, 8.50705917302346158658e+37, PT ;  /* 0x7e8000000e00780b */ /* 0x042fe40003f44000 */
[----:B------:R-:W-:-:S07]  /*0280*/  FSETP.GEU.AND P4, PT, R14, 1.175494350822287508e-38, PT ;  /* 0x008000000e00780b */ /* 0x000fce0003f8e000 */
[----:B------:R-:W-:-:S04]  /*0290*/  @P1 FMUL R20, R20, 0.25 ;  /* 0x3e80000014141820 */ /* 0x000fc80000400000 */
[----:B------:R-:W-:Y:S01]  /*02a0*/  @!P3 FMUL R20, R20, 16777216 ;  /* 0x4b8000001414b820 */ /* 0x000fe20000400000 */
[----:B------:R-:W-:-:S04]  /*02b0*/  @P2 FMUL R14, R14, 0.25 ;  /* 0x3e8000000e0e2820 */ /* 0x000fc80000400000 */
[----:B------:R-:W-:Y:S01]  /*02c0*/  @!P4 FMUL R14, R14, 16777216 ;  /* 0x4b8000000e0ec820 */ /* 0x000fe20000400000 */
[----:B------:R-:W0:Y:S01]  /*02d0*/  MUFU.RCP R20, R20 ;  /* 0x0000001400147308 */ /* 0x000e220000001000 */
[----:B------:R-:W-:-:S07]  /*02e0*/  FSEL R3, R13, 1, P1 ;  /* 0x3f8000000d037808 */ /* 0x000fce0000800000 */
[----:B------:R-:W1:Y:S01]  /*02f0*/  MUFU.RCP R14, R14 ;  /* 0x0000000e000e7308 */ /* 0x000e620000001000 */
[----:B------:R-:W-:Y:S01]  /*0300*/  FSEL R13, R13, 1, P2 ;  /* 0x3f8000000d0d7808 */ /* 0x000fe20001000000 */
[----:B------:R-:W-:Y:S01]  /*0310*/  @!P3 FMUL R3, R3, 16777216 ;  /* 0x4b8000000303b820 */ /* 0x000fe20000400000 */
[----:B----4-:R-:W-:-:S03]  /*0320*/  FADD R4, -R4, R6 ;  /* 0x0000000604047221 */ /* 0x010fc60000000100 */
[----:B------:R-:W-:Y:S01]  /*0330*/  @!P4 FMUL R13, R13, 16777216 ;  /* 0x4b8000000d0dc820 */ /* 0x000fe20000400000 */
[----:B0-----:R-:W-:Y:S01]  /*0340*/  FMUL R3, R20, R3 ;  /* 0x0000000314037220 */ /* 0x001fe20000400000 */
[----:B------:R-:W-:-:S03]  /*0350*/  FADD R5, -R5, R7 ;  /* 0x0000000705057221 */ /* 0x000fc60000000100 */
[----:B------:R-:W-:Y:S01]  /*0360*/  FMUL R7, R4, R3 ;  /* 0x0000000304077220 */ /* 0x000fe20000400000 */
[----:B-1----:R-:W-:-:S03]  /*0370*/  FMUL R2, R14, R13 ;  /* 0x0000000d0e027220 */ /* 0x002fc60000400000 */
[----:B--2---:R-:W-:Y:S01]  /*0380*/  FFMA R7, R7, R10, R8 ;  /* 0x0000000a07077223 */ /* 0x004fe20000000008 */
[----:B------:R-:W-:Y:S02]  /*0390*/  FMUL R4, R5, R2 ;  /* 0x0000000205047220 */ /* 0x000fe40000400000 */
[----:B------:R-:W0:Y:S02]  /*03a0*/  LDC.64 R2, c[0x0][0x238] ;  /* 0x00008e00ff027b82 */ /* 0x000e240000000a00 */
[----:B------:R-:W-:Y:S01]  /*03b0*/  FFMA R4, R4, R11, R9 ;  /* 0x0000000b04047223 */ /* 0x000fe20000000009 */
[----:B------:R-:W-:-:S04]  /*03c0*/  FSETP.GTU.AND P1, PT, R7, RZ, PT ;  /* 0x000000ff0700720b */ /* 0x000fc80003f2c000 */
[C---:B------:R-:W-:Y:S02]  /*03d0*/  FSETP.GTU.AND P2, PT, R4.reuse, RZ, PT ;  /* 0x000000ff0400720b */ /* 0x040fe40003f4c000 */
[----:B------:R-:W-:Y:S02]  /*03e0*/  FSEL R6, R7, RZ, P1 ;  /* 0x000000ff07067208 */ /* 0x000fe40000800000 */
[----:B------:R-:W-:Y:S02]  /*03f0*/  FSEL R7, R4, RZ, P2 ;  /* 0x000000ff04077208 */ /* 0x000fe40001000000 */
[C---:B------:R-:W-:Y:S02]  /*0400*/  FSETP.GEU.AND P3, PT, R6.reuse, 6, PT ;  /* 0x40c000000600780b */ /* 0x040fe40003f6e000 */
[----:B------:R-:W-:Y:S02]  /*0410*/  FSETP.GEU.AND P4, PT, R7, 6, PT ;  /* 0x40c000000700780b */ /* 0x000fe40003f8e000 */
[----:B------:R-:W-:-:S02]  /*0420*/  FSETP.NAN.AND P1, PT, R6, R6, PT ;  /* 0x000000060600720b */ /* 0x000fc40003f28000 */
[----:B------:R-:W-:Y:S01]  /*0430*/  FSETP.NAN.AND P2, PT, R7, R7, PT ;  /* 0x000000070700720b */ /* 0x000fe20003f48000 */
[----:B0-----:R-:W-:-:S06]  /*0440*/  IMAD.WIDE R2, R0, 0x4, R2 ;  /* 0x0000000400027825 */ /* 0x001fcc00078e0202 */
[----:B------:R-:W-:Y:S02]  /*0450*/  @P3 SEL R6, R6, 0x40c00000, P1 ;  /* 0x40c0000006063807 */ /* 0x000fe40000800000 */
[----:B------:R-:W-:Y:S01]  /*0460*/  @P4 SEL R7, R7, 0x40c00000, P2 ;  /* 0x40c0000007074807 */ /* 0x000fe20001000000 */
[----:B------:R-:W-:Y:S06]  /*0470*/  @P0 EXIT ;  /* 0x000000000000094d */ /* 0x000fec0003800000 */
[----:B------:R-:W-:Y:S01]  /*0480*/  STG.E.64 desc[UR4][R2.64], R6 ;  /* 0x0000000602007986 */ /* 0x000fe2000c101b04 */
[----:B------:R-:W-:Y:S05]  /*0490*/  EXIT ;  /* 0x000000000000794d */ /* 0x000fea0003800000 */
.L_x_0:
[----:B------:R-:W-:-:S00]  /*04a0*/  BRA `(.L_x_0) ;  /* 0xfffffffc00fc7947 */ /* 0x000fc0000383ffff */
[----:B------:R-:W-:-:S00]  /*04b0*/  NOP ;  /* 0x0000000000007918 */ /* 0x000fc00000000000 */
        /* <DEDUP_REMOVED lines=12> */
.L_x_1:


//--------------------- .nv.global.init           --------------------------
	.section	.nv.global.init,"aw",@progbits
.nv.global.init:
	.type		_$_str,@object
	.size		_$_str,(_$_str_$_2 - _$_str)
_$_str:
        /*0000*/ 	.byte	0x5f, 0x5f, 0x43, 0x55, 0x44, 0x41, 0x5f, 0x46, 0x54, 0x5a, 0x00
	.type		_$_str_$_2,@object
	.size		_$_str_$_2,(.L_1 - _$_str_$_2)
_$_str_$_2:
        /*000b*/ 	.byte	0x5f, 0x5f, 0x43, 0x55, 0x44, 0x41, 0x5f, 0x50, 0x52, 0x45, 0x43, 0x5f, 0x53, 0x51, 0x52, 0x54
        /*001b*/ 	.byte	0x00
.L_1:


//--------------------- .nv.constant0.triton_poi_fused__native_batch_norm_legit_no_training_hardtanh_11 --------------------------
	.section	.nv.constant0.triton_poi_fused__native_batch_norm_legit_no_training_hardtanh_11,"a",@progbits
	.sectionflags	@""
	.align	4
.nv.constant0.triton_poi_fused__native_batch_norm_legit_no_training_hardtanh_11:
	.zero		580
